//
// Generated by NVIDIA NVVM Compiler
//
// Compiler Build ID: CL-36424714
// Cuda compilation tools, release 13.0, V13.0.88
// Based on NVVM 20.0.0
//

.version 9.0
.target sm_100
.address_size 64

	// .globl	_Z13iterate_pixelPi9complex_t

.visible .entry _Z13iterate_pixelPi9complex_t(
	.param .u64 .ptr .align 1 _Z13iterate_pixelPi9complex_t_param_0,
	.param .align 8 .b8 _Z13iterate_pixelPi9complex_t_param_1[16]
)
{
	.reg .pred 	%p<7>;
	.reg .b32 	%r<21>;
	.reg .b64 	%rd<5>;
	.reg .b64 	%fd<48>;

	ld.param.f64 	%fd28, [_Z13iterate_pixelPi9complex_t_param_1+8];
	ld.param.f64 	%fd27, [_Z13iterate_pixelPi9complex_t_param_1];
	ld.param.u64 	%rd1, [_Z13iterate_pixelPi9complex_t_param_0];
	mov.u32 	%r10, %ctaid.x;
	mov.u32 	%r11, %ntid.x;
	mov.u32 	%r12, %tid.x;
	mad.lo.s32 	%r1, %r10, %r11, %r12;
	mov.u32 	%r13, %ctaid.y;
	mov.u32 	%r14, %ntid.y;
	mov.u32 	%r15, %tid.y;
	mad.lo.s32 	%r2, %r13, %r14, %r15;
	cvt.rn.f64.s32 	%fd29, %r1;
	fma.rn.f64 	%fd47, %fd29, 0d3F534395810624DD, 0dC000147AE147AE14;
	cvt.rn.f64.u32 	%fd30, %r2;
	fma.rn.f64 	%fd46, %fd30, 0d3F534395810624DD, 0dBFF343947496AAD2;
	mul.f64 	%fd45, %fd47, %fd47;
	mul.f64 	%fd44, %fd46, %fd46;
	add.f64 	%fd31, %fd45, %fd44;
	setp.geu.f64 	%p1, %fd31, 0d4010000000000000;
	mov.b32 	%r20, 0;
	@%p1 bra 	$L__BB0_9;
	mov.b32 	%r3, 0;
$L__BB0_2:
	sub.f64 	%fd32, %fd45, %fd44;
	add.f64 	%fd33, %fd47, %fd47;
	add.f64 	%fd11, %fd27, %fd32;
	fma.rn.f64 	%fd12, %fd33, %fd46, %fd28;
	mul.f64 	%fd13, %fd11, %fd11;
	mul.f64 	%fd14, %fd12, %fd12;
	add.f64 	%fd34, %fd13, %fd14;
	setp.geu.f64 	%p2, %fd34, 0d4010000000000000;
	@%p2 bra 	$L__BB0_8;
	sub.f64 	%fd35, %fd13, %fd14;
	add.f64 	%fd36, %fd11, %fd11;
	add.f64 	%fd15, %fd27, %fd35;
	fma.rn.f64 	%fd16, %fd36, %fd12, %fd28;
	mul.f64 	%fd17, %fd15, %fd15;
	mul.f64 	%fd18, %fd16, %fd16;
	add.f64 	%fd37, %fd17, %fd18;
	setp.geu.f64 	%p3, %fd37, 0d4010000000000000;
	@%p3 bra 	$L__BB0_7;
	add.s32 	%r4, %r3, 3;
	setp.eq.s32 	%p4, %r4, 255;
	mov.b32 	%r20, 255;
	@%p4 bra 	$L__BB0_9;
	sub.f64 	%fd38, %fd17, %fd18;
	add.f64 	%fd39, %fd15, %fd15;
	add.f64 	%fd19, %fd27, %fd38;
	fma.rn.f64 	%fd20, %fd39, %fd16, %fd28;
	mul.f64 	%fd21, %fd19, %fd19;
	mul.f64 	%fd22, %fd20, %fd20;
	add.f64 	%fd40, %fd21, %fd22;
	setp.geu.f64 	%p5, %fd40, 0d4010000000000000;
	mov.u32 	%r20, %r4;
	@%p5 bra 	$L__BB0_9;
	add.s32 	%r3, %r3, 4;
	sub.f64 	%fd41, %fd21, %fd22;
	add.f64 	%fd42, %fd19, %fd19;
	add.f64 	%fd47, %fd27, %fd41;
	fma.rn.f64 	%fd46, %fd42, %fd20, %fd28;
	mul.f64 	%fd45, %fd47, %fd47;
	mul.f64 	%fd44, %fd46, %fd46;
	add.f64 	%fd43, %fd45, %fd44;
	setp.lt.f64 	%p6, %fd43, 0d4010000000000000;
	mov.u32 	%r20, %r3;
	@%p6 bra 	$L__BB0_2;
	bra.uni 	$L__BB0_9;
$L__BB0_7:
	add.s32 	%r20, %r3, 2;
	bra.uni 	$L__BB0_9;
$L__BB0_8:
	add.s32 	%r20, %r3, 1;
$L__BB0_9:
	cvta.to.global.u64 	%rd2, %rd1;
	mad.lo.s32 	%r18, %r2, 2560, %r1;
	mul.wide.s32 	%rd3, %r18, 4;
	add.s64 	%rd4, %rd2, %rd3;
	st.global.u32 	[%rd4], %r20;
	ret;

}


// ===== COMPILED SASS (sm_100) =====

	.target	sm_100

	.elftype	@"ET_EXEC"


//--------------------- .note.nv.tkinfo           --------------------------
	.section	.note.nv.tkinfo,"",@"SHT_NOTE"
	.sectionflags	@"SHF_NOTE_NV_TKINFO"
	.tkinfo
        /*0018*/ 	.word	0x00000002
        /*0030*/ 	.string	""
        /*0030*/ 	.string	"ptxas"
        /*0030*/ 	.string	"Cuda compilation tools, release 13.0, V13.0.88"
        /*0030*/ 	.string	"Build cuda_13.0.r13.0/compiler.36424714_0"
        /*0030*/ 	.string	"-arch sm_100 -m 64 "



//--------------------- .note.nv.cuinfo           --------------------------
	.section	.note.nv.cuinfo,"",@"SHT_NOTE"
	.sectionflags	@"SHF_NOTE_NV_CUINFO"
        /*0018*/ 	.short	0x0002
        /*001a*/ 	.short	0x0064
        /*001c*/ 	.short	0x0082
	.zero		2


//--------------------- .nv.info                  --------------------------
	.section	.nv.info,"",@"SHT_CUDA_INFO"
	.align	4


	//----- nvinfo : EIATTR_REGCOUNT
	.align		4
        /*0000*/ 	.byte	0x04, 0x2f
        /*0002*/ 	.short	(.L_1 - .L_0)
	.align		4
.L_0:
        /*0004*/ 	.word	index@(_Z13iterate_pixelPi9complex_t)
        /*0008*/ 	.word	0x00000016


	//----- nvinfo : EIATTR_FRAME_SIZE
	.align		4
.L_1:
        /*000c*/ 	.byte	0x04, 0x11
        /*000e*/ 	.short	(.L_3 - .L_2)
	.align		4
.L_2:
        /*0010*/ 	.word	index@(_Z13iterate_pixelPi9complex_t)
        /*0014*/ 	.word	0x00000000


	//----- nvinfo : EIATTR_MIN_STACK_SIZE
	.align		4
.L_3:
        /*0018*/ 	.byte	0x04, 0x12
        /*001a*/ 	.short	(.L_5 - .L_4)
	.align		4
.L_4:
        /*001c*/ 	.word	index@(_Z13iterate_pixelPi9complex_t)
        /*0020*/ 	.word	0x00000000
.L_5:


//--------------------- .nv.compat                --------------------------
	.section	.nv.compat,"",@"SHT_CUDA_COMPAT_INFO"
	.align	4
        /*0000*/ 	.byte	0x02, 0x09, 0x00, 0x00, 0x02, 0x02, 0x01, 0x00, 0x02, 0x05, 0x05, 0x00, 0x03, 0x07, 0x01, 0x01
        /*0010*/ 	.byte	0x02, 0x03, 0x00, 0x00, 0x02, 0x06, 0x01, 0x00, 0x04, 0x0b, 0x08, 0x00, 0x01, 0x00, 0x00, 0x00
        /*0020*/ 	.byte	0x00, 0x00, 0x00, 0x00


//--------------------- .nv.info._Z13iterate_pixelPi9complex_t --------------------------
	.section	.nv.info._Z13iterate_pixelPi9complex_t,"",@"SHT_CUDA_INFO"
	.sectionflags	@""
	.align	4


	//----- nvinfo : EIATTR_CUDA_API_VERSION
	.align		4
        /*0000*/ 	.byte	0x04, 0x37
        /*0002*/ 	.short	(.L_7 - .L_6)
.L_6:
        /*0004*/ 	.word	0x00000082


	//----- nvinfo : EIATTR_KPARAM_INFO
	.align		4
.L_7:
        /*0008*/ 	.byte	0x04, 0x17
        /*000a*/ 	.short	(.L_9 - .L_8)
.L_8:
        /*000c*/ 	.word	0x00000000
        /*0010*/ 	.short	0x0001
        /*0012*/ 	.short	0x0008
        /*0014*/ 	.byte	0x00, 0xf0, 0x41, 0x00


	//----- nvinfo : EIATTR_KPARAM_INFO
	.align		4
.L_9:
        /*0018*/ 	.byte	0x04, 0x17
        /*001a*/ 	.short	(.L_11 - .L_10)
.L_10:
        /*001c*/ 	.word	0x00000000
        /*0020*/ 	.short	0x0000
        /*0022*/ 	.short	0x0000
        /*0024*/ 	.byte	0x00, 0xf5, 0x21, 0x00


	//----- nvinfo : EIATTR_SPARSE_MMA_MASK
	.align		4
.L_11:
        /*0028*/ 	.byte	0x03, 0x50
        /*002a*/ 	.short	0x0000


	//----- nvinfo : EIATTR_MAXREG_COUNT
	.align		4
        /*002c*/ 	.byte	0x03, 0x1b
        /*002e*/ 	.short	0x00ff


	//----- nvinfo : EIATTR_MERCURY_ISA_VERSION
	.align		4
        /*0030*/ 	.byte	0x03, 0x5f
        /*0032*/ 	.short	0x0101


	//----- nvinfo : EIATTR_VRC_CTA_INIT_COUNT
	.align		4
        /*0034*/ 	.byte	0x02, 0x4a
	.zero		1
	.zero		1


	//----- nvinfo : EIATTR_EXIT_INSTR_OFFSETS
	.align		4
        /*0038*/ 	.byte	0x04, 0x1c
        /*003a*/ 	.short	(.L_13 - .L_12)


	//   ....[0]....
.L_12:
        /*003c*/ 	.word	0x00000560


	//----- nvinfo : EIATTR_CRS_STACK_SIZE
	.align		4
.L_13:
        /*0040*/ 	.byte	0x04, 0x1e
        /*0042*/ 	.short	(.L_15 - .L_14)
.L_14:
        /*0044*/ 	.word	0x00000000


	//----- nvinfo : EIATTR_CBANK_PARAM_SIZE
	.align		4
.L_15:
        /*0048*/ 	.byte	0x03, 0x19
        /*004a*/ 	.short	0x0018


	//----- nvinfo : EIATTR_PARAM_CBANK
	.align		4
        /*004c*/ 	.byte	0x04, 0x0a
        /*004e*/ 	.short	(.L_17 - .L_16)
	.align		4
.L_16:
        /*0050*/ 	.word	index@(.nv.constant0._Z13iterate_pixelPi9complex_t)
        /*0054*/ 	.short	0x0380
        /*0056*/ 	.short	0x0018


	//----- nvinfo : EIATTR_SW_WAR
	.align		4
.L_17:
        /*0058*/ 	.byte	0x04, 0x36
        /*005a*/ 	.short	(.L_19 - .L_18)
.L_18:
        /*005c*/ 	.word	0x00000008
.L_19:


//--------------------- .nv.callgraph             --------------------------
	.section	.nv.callgraph,"",@"SHT_CUDA_CALLGRAPH"
	.align	4
	.sectionentsize	8
	.align		4
        /*0000*/ 	.word	0x00000000
	.align		4
        /*0004*/ 	.word	0xffffffff
	.align		4
        /*0008*/ 	.word	0x00000000
	.align		4
        /*000c*/ 	.word	0xfffffffe
	.align		4
        /*0010*/ 	.word	0x00000000
	.align		4
        /*0014*/ 	.word	0xfffffffd
	.align		4
        /*0018*/ 	.word	0x00000000
	.align		4
        /*001c*/ 	.word	0xfffffffc


//--------------------- .text._Z13iterate_pixelPi9complex_t --------------------------
	.section	.text._Z13iterate_pixelPi9complex_t,"ax",@progbits
	.align	128
        .global         _Z13iterate_pixelPi9complex_t
        .type           _Z13iterate_pixelPi9complex_t,@function
        .size           _Z13iterate_pixelPi9complex_t,(.L_x_6 - _Z13iterate_pixelPi9complex_t)
        .other          _Z13iterate_pixelPi9complex_t,@"STO_CUDA_ENTRY STV_DEFAULT"
_Z13iterate_pixelPi9complex_t:
.text._Z13iterate_pixelPi9complex_t:
[----:B------:R-:W-:Y:S01]  /*0000*/  LDC R1, c[0x0][0x37c] ;  /* 0x0000df00ff017b82 */ /* 0x000fe20000000800 */
[----:B------:R-:W0:Y:S07]  /*0010*/  S2R R0, SR_TID.X ;  /* 0x0000000000007919 */ /* 0x000e2e0000002100 */
[----:B------:R-:W0:Y:S01]  /*0020*/  S2UR UR4, SR_CTAID.X ;  /* 0x00000000000479c3 */ /* 0x000e220000002500 */
[----:B------:R-:W-:Y:S02]  /*0030*/  HFMA2 R10, -RZ, RZ, -675.5, -0.094970703125 ;  /* 0xe147ae14ff0a7431 */ /* 0x000fe400000001ff */
[----:B------:R-:W-:Y:S01]  /*0040*/  IMAD.MOV.U32 R11, RZ, RZ, 0x4000147a ;  /* 0x4000147aff0b7424 */ /* 0x000fe200078e00ff */
[----:B------:R-:W1:Y:S01]  /*0050*/  S2R R5, SR_TID.Y ;  /* 0x0000000000057919 */ /* 0x000e620000002200 */
[----:B------:R-:W-:Y:S01]  /*0060*/  MOV R12, 0x7496aad2 ;  /* 0x7496aad2000c7802 */ /* 0x000fe20000000f00 */
[----:B------:R-:W-:Y:S01]  /*0070*/  IMAD.MOV.U32 R13, RZ, RZ, 0x3ff34394 ;  /* 0x3ff34394ff0d7424 */ /* 0x000fe200078e00ff */
[----:B------:R-:W-:Y:S01]  /*0080*/  BSSY.RECONVERGENT B0, `(.L_x_0) ;  /* 0x0000049000007945 */ /* 0x000fe20003800200 */
[----:B------:R-:W-:Y:S01]  /*0090*/  MOV R8, RZ ;  /* 0x000000ff00087202 */ /* 0x000fe20000000f00 */
[----:B------:R-:W0:Y:S08]  /*00a0*/  LDC R7, c[0x0][0x360] ;  /* 0x0000d800ff077b82 */ /* 0x000e300000000800 */
[----:B------:R-:W1:Y:S08]  /*00b0*/  S2UR UR5, SR_CTAID.Y ;  /* 0x00000000000579c3 */ /* 0x000e700000002600 */
[----:B------:R-:W1:Y:S01]  /*00c0*/  LDC R4, c[0x0][0x364] ;  /* 0x0000d900ff047b82 */ /* 0x000e620000000800 */
[----:B0-----:R-:W-:Y:S01]  /*00d0*/  IMAD R7, R7, UR4, R0 ;  /* 0x0000000407077c24 */ /* 0x001fe2000f8e0200 */
[----:B------:R-:W-:-:S03]  /*00e0*/  UMOV UR4, 0x810624dd ;  /* 0x810624dd00047882 */ /* 0x000fc60000000000 */
[----:B------:R-:W0:Y:S01]  /*00f0*/  I2F.F64 R2, R7 ;  /* 0x0000000700027312 */ /* 0x000e220000201c00 */
[----:B-1----:R-:W-:Y:S01]  /*0100*/  IMAD R0, R4, UR5, R5 ;  /* 0x0000000504007c24 */ /* 0x002fe2000f8e0205 */
[----:B------:R-:W-:Y:S02]  /*0110*/  UMOV UR5, 0x3f534395 ;  /* 0x3f53439500057882 */ /* 0x000fe40000000000 */
[----:B0-----:R-:W-:-:S04]  /*0120*/  DFMA R10, R2, UR4, -R10 ;  /* 0x00000004020a7c2b */ /* 0x001fc8000800080a */
[----:B------:R-:W0:Y:S04]  /*0130*/  I2F.F64.U32 R4, R0 ;  /* 0x0000000000047312 */ /* 0x000e280000201800 */
[----:B------:R-:W-:Y:S02]  /*0140*/  DMUL R14, R10, R10 ;  /* 0x0000000a0a0e7228 */ /* 0x000fe40000000000 */
[----:B0-----:R-:W-:Y:S01]  /*0150*/  DFMA R12, R4, UR4, -R12 ;  /* 0x00000004040c7c2b */ /* 0x001fe2000800080c */
[----:B------:R-:W0:Y:S07]  /*0160*/  LDCU.64 UR4, c[0x0][0x358] ;  /* 0x00006b00ff0477ac */ /* 0x000e2e0008000a00 */
[----:B------:R-:W-:-:S08]  /*0170*/  DMUL R16, R12, R12 ;  /* 0x0000000c0c107228 */ /* 0x000fd00000000000 */
[----:B------:R-:W-:-:S08]  /*0180*/  DADD R2, R14, R16 ;  /* 0x000000000e027229 */ /* 0x000fd00000000010 */
[----:B------:R-:W-:-:S14]  /*0190*/  DSETP.GEU.AND P0, PT, R2, 4, PT ;  /* 0x401000000200742a */ /* 0x000fdc0003f0e000 */
[----:B0-----:R-:W-:Y:S05]  /*01a0*/  @P0 BRA `(.L_x_1) ;  /* 0x0000000000d80947 */ /* 0x001fea0003800000 */
[----:B------:R-:W0:Y:S01]  /*01b0*/  LDC.64 R2, c[0x0][0x388] ;  /* 0x0000e200ff027b82 */ /* 0x000e220000000a00 */
[----:B------:R-:W-:Y:S01]  /*01c0*/  IMAD.MOV.U32 R8, RZ, RZ, R10 ;  /* 0x000000ffff087224 */ /* 0x000fe200078e000a */
[----:B------:R-:W-:Y:S01]  /*01d0*/  MOV R9, R11 ;  /* 0x0000000b00097202 */ /* 0x000fe20000000f00 */
[----:B------:R-:W-:Y:S01]  /*01e0*/  IMAD.MOV.U32 R10, RZ, RZ, R12 ;  /* 0x000000ffff0a7224 */ /* 0x000fe200078e000c */
[----:B------:R-:W-:Y:S01]  /*01f0*/  MOV R11, R13 ;  /* 0x0000000d000b7202 */ /* 0x000fe20000000f00 */
[----:B------:R-:W-:-:S03]  /*0200*/  IMAD.MOV.U32 R6, RZ, RZ, RZ ;  /* 0x000000ffff067224 */ /* 0x000fc600078e00ff */
[----:B------:R-:W1:Y:S04]  /*0210*/  LDC.64 R4, c[0x0][0x390] ;  /* 0x0000e400ff047b82 */ /* 0x000e680000000a00 */
.L_x_4:
[----:B------:R-:W-:Y:S02]  /*0220*/  DADD R14, -R16, R14 ;  /* 0x00000000100e7229 */ /* 0x000fe4000000010e */
[----:B------:R-:W-:-:S06]  /*0230*/  DADD R8, R8, R8 ;  /* 0x0000000008087229 */ /* 0x000fcc0000000008 */
[----:B0-----:R-:W-:Y:S02]  /*0240*/  DADD R14, R14, R2 ;  /* 0x000000000e0e7229 */ /* 0x001fe40000000002 */
[----:B-1----:R-:W-:-:S06]  /*0250*/  DFMA R8, R8, R10, R4 ;  /* 0x0000000a0808722b */ /* 0x002fcc0000000004 */
[----:B------:R-:W-:Y:S02]  /*0260*/  DMUL R10, R14, R14 ;  /* 0x0000000e0e0a7228 */ /* 0x000fe40000000000 */
[----:B------:R-:W-:-:S08]  /*0270*/  DMUL R12, R8, R8 ;  /* 0x00000008080c7228 */ /* 0x000fd00000000000 */
[----:B------:R-:W-:-:S08]  /*0280*/  DADD R16, R10, R12 ;  /* 0x000000000a107229 */ /* 0x000fd0000000000c */
[----:B------:R-:W-:-:S14]  /*0290*/  DSETP.GEU.AND P0, PT, R16, 4, PT ;  /* 0x401000001000742a */ /* 0x000fdc0003f0e000 */
[----:B------:R-:W-:Y:S05]  /*02a0*/  @P0 BRA `(.L_x_2) ;  /* 0x0000000000940947 */ /* 0x000fea0003800000 */
[----:B------:R-:W-:Y:S02]  /*02b0*/  DADD R10, R10, -R12 ;  /* 0x000000000a0a7229 */ /* 0x000fe4000000080c */
[----:B------:R-:W-:-:S06]  /*02c0*/  DADD R12, R14, R14 ;  /* 0x000000000e0c7229 */ /* 0x000fcc000000000e */
[----:B------:R-:W-:Y:S02]  /*02d0*/  DADD R10, R10, R2 ;  /* 0x000000000a0a7229 */ /* 0x000fe40000000002 */
[----:B------:R-:W-:-:S06]  /*02e0*/  DFMA R12, R8, R12, R4 ;  /* 0x0000000c080c722b */ /* 0x000fcc0000000004 */
[----:B------:R-:W-:Y:S02]  /*02f0*/  DMUL R14, R10, R10 ;  /* 0x0000000a0a0e7228 */ /* 0x000fe40000000000 */
[----:B------:R-:W-:-:S08]  /*0300*/  DMUL R16, R12, R12 ;  /* 0x0000000c0c107228 */ /* 0x000fd00000000000 */
[----:B------:R-:W-:-:S08]  /*0310*/  DADD R8, R14, R16 ;  /* 0x000000000e087229 */ /* 0x000fd00000000010 */
[----:B------:R-:W-:-:S14]  /*0320*/  DSETP.GEU.AND P0, PT, R8, 4, PT ;  /* 0x401000000800742a */ /* 0x000fdc0003f0e000 */
[----:B------:R-:W-:Y:S05]  /*0330*/  @P0 BRA `(.L_x_3) ;  /* 0x0000000000680947 */ /* 0x000fea0003800000 */
[----:B------:R-:W-:Y:S01]  /*0340*/  IADD3 R9, PT, PT, R6, 0x3, RZ ;  /* 0x0000000306097810 */ /* 0x000fe20007ffe0ff */
[----:B------:R-:W-:-:S03]  /*0350*/  IMAD.MOV.U32 R8, RZ, RZ, 0xff ;  /* 0x000000ffff087424 */ /* 0x000fc600078e00ff */
[----:B------:R-:W-:-:S13]  /*0360*/  ISETP.NE.AND P0, PT, R9, 0xff, PT ;  /* 0x000000ff0900780c */ /* 0x000fda0003f05270 */
[----:B------:R-:W-:Y:S05]  /*0370*/  @!P0 BRA `(.L_x_1) ;  /* 0x0000000000648947 */ /* 0x000fea0003800000 */
[----:B------:R-:W-:Y:S01]  /*0380*/  DADD R14, R14, -R16 ;  /* 0x000000000e0e7229 */ /* 0x000fe20000000810 */
[----:B------:R-:W-:Y:S01]  /*0390*/  MOV R8, R9 ;  /* 0x0000000900087202 */ /* 0x000fe20000000f00 */
        /* <DEDUP_REMOVED lines=8> */
[----:B------:R-:W-:Y:S01]  /*0420*/  DADD R8, R14, -R16 ;  /* 0x000000000e087229 */ /* 0x000fe20000000810 */
[----:B------:R-:W-:Y:S01]  /*0430*/  IADD3 R6, PT, PT, R6, 0x4, RZ ;  /* 0x0000000406067810 */ /* 0x000fe20007ffe0ff */
[----:B------:R-:W-:-:S06]  /*0440*/  DADD R10, R10, R10 ;  /* 0x000000000a0a7229 */ /* 0x000fcc000000000a */
[----:B------:R-:W-:Y:S02]  /*0450*/  DADD R8, R8, R2 ;  /* 0x0000000008087229 */ /* 0x000fe40000000002 */
[----:B------:R-:W-:-:S06]  /*0460*/  DFMA R10, R12, R10, R4 ;  /* 0x0000000a0c0a722b */ /* 0x000fcc0000000004 */
[----:B------:R-:W-:Y:S02]  /*0470*/  DMUL R14, R8, R8 ;  /* 0x00000008080e7228 */ /* 0x000fe40000000000 */
[----:B------:R-:W-:-:S08]  /*0480*/  DMUL R16, R10, R10 ;  /* 0x0000000a0a107228 */ /* 0x000fd00000000000 */
[----:B------:R-:W-:-:S08]  /*0490*/  DADD R12, R14, R16 ;  /* 0x000000000e0c7229 */ /* 0x000fd00000000010 */
[----:B------:R-:W-:-:S14]  /*04a0*/  DSETP.GEU.AND P0, PT, R12, 4, PT ;  /* 0x401000000c00742a */ /* 0x000fdc0003f0e000 */
[----:B------:R-:W-:Y:S05]  /*04b0*/  @!P0 BRA `(.L_x_4) ;  /* 0xfffffffc00588947 */ /* 0x000fea000383ffff */
[----:B------:R-:W-:Y:S01]  /*04c0*/  IMAD.MOV.U32 R8, RZ, RZ, R6 ;  /* 0x000000ffff087224 */ /* 0x000fe200078e0006 */
[----:B------:R-:W-:Y:S06]  /*04d0*/  BRA `(.L_x_1) ;  /* 0x00000000000c7947 */ /* 0x000fec0003800000 */
.L_x_3:
[----:B------:R-:W-:Y:S01]  /*04e0*/  IADD3 R8, PT, PT, R6, 0x2, RZ ;  /* 0x0000000206087810 */ /* 0x000fe20007ffe0ff */
[----:B------:R-:W-:Y:S06]  /*04f0*/  BRA `(.L_x_1) ;  /* 0x0000000000047947 */ /* 0x000fec0003800000 */
.L_x_2:
[----:B------:R-:W-:-:S07]  /*0500*/  IADD3 R8, PT, PT, R6, 0x1, RZ ;  /* 0x0000000106087810 */ /* 0x000fce0007ffe0ff */
.L_x_1:
[----:B------:R-:W-:Y:S05]  /*0510*/  BSYNC.RECONVERGENT B0 ;  /* 0x0000000000007941 */ /* 0x000fea0003800200 */
.L_x_0:
[----:B------:R-:W0:Y:S01]  /*0520*/  LDC.64 R2, c[0x0][0x380] ;  /* 0x0000e000ff027b82 */ /* 0x000e220000000a00 */
[----:B------:R-:W-:-:S04]  /*0530*/  IMAD R7, R0, 0xa00, R7 ;  /* 0x00000a0000077824 */ /* 0x000fc800078e0207 */
[----:B0-----:R-:W-:-:S05]  /*0540*/  IMAD.WIDE R2, R7, 0x4, R2 ;  /* 0x0000000407027825 */ /* 0x001fca00078e0202 */
[----:B------:R-:W-:Y:S01]  /*0550*/  STG.E desc[UR4][R2.64], R8 ;  /* 0x0000000802007986 */ /* 0x000fe2000c101904 */
[----:B------:R-:W-:Y:S05]  /*0560*/  EXIT ;  /* 0x000000000000794d */ /* 0x000fea0003800000 */
.L_x_5:
[----:B------:R-:W-:-:S00]  /*0570*/  BRA `(.L_x_5) ;  /* 0xfffffffc00fc7947 */ /* 0x000fc0000383ffff */
[----:B------:R-:W-:-:S00]  /*0580*/  NOP ;  /* 0x0000000000007918 */ /* 0x000fc00000000000 */
[----:B------:R-:W-:-:S00]  /*0590*/  NOP ;  /* 0x0000000000007918 */ /* 0x000fc00000000000 */
[----:B------:R-:W-:-:S00]  /*05a0*/  NOP ;  /* 0x0000000000007918 */ /* 0x000fc00000000000 */
[----:B------:R-:W-:-:S00]  /*05b0*/  NOP ;  /* 0x0000000000007918 */ /* 0x000fc00000000000 */
[----:B------:R-:W-:-:S00]  /*05c0*/  NOP ;  /* 0x0000000000007918 */ /* 0x000fc00000000000 */
[----:B------:R-:W-:-:S00]  /*05d0*/  NOP ;  /* 0x0000000000007918 */ /* 0x000fc00000000000 */
[----:B------:R-:W-:-:S00]  /*05e0*/  NOP ;  /* 0x0000000000007918 */ /* 0x000fc00000000000 */
[----:B------:R-:W-:-:S00]  /*05f0*/  NOP ;  /* 0x0000000000007918 */ /* 0x000fc00000000000 */
.L_x_6:


//--------------------- .nv.shared.reserved.0     --------------------------
	.section	.nv.shared.reserved.0,"aw",@nobits
	.weak		__nv_reservedSMEM_offset_0_alias
	.size		__nv_reservedSMEM_offset_0_alias, 0, 64
	.other		__nv_reservedSMEM_offset_0_alias,@"STO_CUDA_RESERVED_SHARED STV_DEFAULT"
__nv_reservedSMEM_offset_0_alias:
	.zero		0
	.zero		64


//--------------------- .nv.constant0._Z13iterate_pixelPi9complex_t --------------------------
	.section	.nv.constant0._Z13iterate_pixelPi9complex_t,"a",@progbits
	.sectionflags	@""
	.align	4
.nv.constant0._Z13iterate_pixelPi9complex_t:
	.zero		920


//--------------------- SYMBOLS --------------------------

	.type		.nv.reservedSmem.offset0,@object
	.size		.nv.reservedSmem.offset0,0x4
